	.headerflags	@"EF_CUDA_TEXMODE_UNIFIED EF_CUDA_64BIT_ADDRESS EF_CUDA_ACCELERATORS EF_CUDA_SM90 EF_CUDA_VIRTUAL_SM(EF_CUDA_SM90)"
	.elftype	@"ET_EXEC"


//--------------------- .nv.info                  --------------------------
	.section	.nv.info,"",@"SHT_CUDA_INFO"
	.align	4


	//----- nvinfo : EIATTR_REGCOUNT
	.align		4
        /*0000*/ 	.byte	0x04, 0x2f
        /*0002*/ 	.short	(.L_1 - .L_0)
	.align		4
.L_0:
        /*0004*/ 	.word	index@(triton_poi_fused_cat_0)
        /*0008*/ 	.word	0x00000014


	//----- nvinfo : EIATTR_MIN_STACK_SIZE
	.align		4
.L_1:
        /*000c*/ 	.byte	0x04, 0x12
        /*000e*/ 	.short	(.L_3 - .L_2)
	.align		4
.L_2:
        /*0010*/ 	.word	index@(triton_poi_fused_cat_0)
        /*0014*/ 	.word	0x00000000


	//----- nvinfo : EIATTR_FRAME_SIZE
	.align		4
.L_3:
        /*0018*/ 	.byte	0x04, 0x11
        /*001a*/ 	.short	(.L_5 - .L_4)
	.align		4
.L_4:
        /*001c*/ 	.word	index@(triton_poi_fused_cat_0)
        /*0020*/ 	.word	0x00000000


	//----- nvinfo : EIATTR_MIN_STACK_SIZE
	.align		4
.L_5:
        /*0024*/ 	.byte	0x04, 0x12
        /*0026*/ 	.short	(.L_7 - .L_6)
	.align		4
.L_6:
        /*0028*/ 	.word	index@(triton_poi_fused_cat_0)
        /*002c*/ 	.word	0x00000000
.L_7:


//--------------------- .nv.info.triton_poi_fused_cat_0 --------------------------
	.section	.nv.info.triton_poi_fused_cat_0,"",@"SHT_CUDA_INFO"
	.sectionflags	@""
	.align	4


	//----- nvinfo : EIATTR_CUDA_API_VERSION
	.align		4
        /*0000*/ 	.byte	0x04, 0x37
        /*0002*/ 	.short	(.L_9 - .L_8)
.L_8:
        /*0004*/ 	.word	0x0000007c


	//----- nvinfo : EIATTR_KPARAM_INFO
	.align		4
.L_9:
        /*0008*/ 	.byte	0x04, 0x17
        /*000a*/ 	.short	(.L_11 - .L_10)
.L_10:
        /*000c*/ 	.word	0x00000000
        /*0010*/ 	.short	0x0003
        /*0012*/ 	.short	0x0018
        /*0014*/ 	.byte	0x00, 0xf0, 0x11, 0x00


	//----- nvinfo : EIATTR_KPARAM_INFO
	.align		4
.L_11:
        /*0018*/ 	.byte	0x04, 0x17
        /*001a*/ 	.short	(.L_13 - .L_12)
.L_12:
        /*001c*/ 	.word	0x00000000
        /*0020*/ 	.short	0x0002
        /*0022*/ 	.short	0x0010
        /*0024*/ 	.byte	0x00, 0xf4, 0x21, 0x00


	//----- nvinfo : EIATTR_KPARAM_INFO
	.align		4
.L_13:
        /*0028*/ 	.byte	0x04, 0x17
        /*002a*/ 	.short	(.L_15 - .L_14)
.L_14:
        /*002c*/ 	.word	0x00000000
        /*0030*/ 	.short	0x0001
        /*0032*/ 	.short	0x0008
        /*0034*/ 	.byte	0x00, 0xf4, 0x21, 0x00


	//----- nvinfo : EIATTR_KPARAM_INFO
	.align		4
.L_15:
        /*0038*/ 	.byte	0x04, 0x17
        /*003a*/ 	.short	(.L_17 - .L_16)
.L_16:
        /*003c*/ 	.word	0x00000000
        /*0040*/ 	.short	0x0000
        /*0042*/ 	.short	0x0000
        /*0044*/ 	.byte	0x00, 0xf4, 0x21, 0x00


	//----- nvinfo : EIATTR_SPARSE_MMA_MASK
	.align		4
.L_17:
        /*0048*/ 	.byte	0x03, 0x50
        /*004a*/ 	.short	0x0000


	//----- nvinfo : EIATTR_MAXREG_COUNT
	.align		4
        /*004c*/ 	.byte	0x03, 0x1b
        /*004e*/ 	.short	0x00ff


	//----- nvinfo : EIATTR_EXIT_INSTR_OFFSETS
	.align		4
        /*0050*/ 	.byte	0x04, 0x1c
        /*0052*/ 	.short	(.L_19 - .L_18)


	//   ....[0]....
.L_18:
        /*0054*/ 	.word	0x000003b0


	//   ....[1]....
        /*0058*/ 	.word	0x000003d0


	//----- nvinfo : EIATTR_REQNTID
	.align		4
.L_19:
        /*005c*/ 	.byte	0x04, 0x10
        /*005e*/ 	.short	(.L_21 - .L_20)
.L_20:
        /*0060*/ 	.word	0x00000080
        /*0064*/ 	.word	0x00000001
        /*0068*/ 	.word	0x00000001


	//----- nvinfo : EIATTR_CBANK_PARAM_SIZE
	.align		4
.L_21:
        /*006c*/ 	.byte	0x03, 0x19
        /*006e*/ 	.short	0x001c


	//----- nvinfo : EIATTR_PARAM_CBANK
	.align		4
        /*0070*/ 	.byte	0x04, 0x0a
        /*0072*/ 	.short	(.L_23 - .L_22)
	.align		4
.L_22:
        /*0074*/ 	.word	index@(.nv.constant0.triton_poi_fused_cat_0)
        /*0078*/ 	.short	0x0210
        /*007a*/ 	.short	0x001c


	//----- nvinfo : EIATTR_SW_WAR
	.align		4
.L_23:
        /*007c*/ 	.byte	0x04, 0x36
        /*007e*/ 	.short	(.L_25 - .L_24)
.L_24:
        /*0080*/ 	.word	0x00000008
.L_25:


//--------------------- .nv.callgraph             --------------------------
	.section	.nv.callgraph,"",@"SHT_CUDA_CALLGRAPH"
	.align	4
	.sectionentsize	8
	.align		4
        /*0000*/ 	.word	0x00000000
	.align		4
        /*0004*/ 	.word	0xffffffff
	.align		4
        /*0008*/ 	.word	0x00000000
	.align		4
        /*000c*/ 	.word	0xfffffffe
	.align		4
        /*0010*/ 	.word	0x00000000
	.align		4
        /*0014*/ 	.word	0xfffffffd
	.align		4
        /*0018*/ 	.word	0x00000000
	.align		4
        /*001c*/ 	.word	0xfffffffc


//--------------------- .text.triton_poi_fused_cat_0 --------------------------
	.section	.text.triton_poi_fused_cat_0,"ax",@progbits
	.align	128
        .global         triton_poi_fused_cat_0
        .type           triton_poi_fused_cat_0,@function
        .size           triton_poi_fused_cat_0,(.L_x_1 - triton_poi_fused_cat_0)
        .other          triton_poi_fused_cat_0,@"STO_CUDA_ENTRY STV_DEFAULT"
triton_poi_fused_cat_0:
.text.triton_poi_fused_cat_0:
[----:B------:R-:W0:Y:S02]  /*0000*/  LDC R1, c[0x0][0x28] ;  /* 0x00000a00ff017b82 */ /* 0x000e240000000800 */
[----:B------:R-:W1:Y:S01]  /*0010*/  S2R R0, SR_TID.X ;  /* 0x0000000000007919 */ /* 0x000e620000002100 */
[----:B------:R-:W-:Y:S01]  /*0020*/  ULDC.64 UR4, c[0x0][0x218] ;  /* 0x0000860000047ab9 */ /* 0x000fe20000000a00 */
[----:B------:R-:W-:Y:S01]  /*0030*/  ULDC.64 UR6, c[0x0][0x210] ;  /* 0x0000840000067ab9 */ /* 0x000fe20000000a00 */
[----:B------:R-:W-:Y:S01]  /*0040*/  CS2R R14, SRZ ;  /* 0x00000000000e7805 */ /* 0x000fe2000001ff00 */
[----:B------:R-:W2:Y:S01]  /*0050*/  S2R R3, SR_CTAID.X ;  /* 0x0000000000037919 */ /* 0x000ea20000002500 */
[----:B-1----:R-:W-:-:S05]  /*0060*/  IMAD.SHL.U32 R0, R0, 0x2, RZ ;  /* 0x0000000200007824 */ /* 0x002fca00078e00ff */
[----:B------:R-:W-:-:S05]  /*0070*/  LOP3.LUT R0, R0, 0xfe, RZ, 0xc0, !PT ;  /* 0x000000fe00007812 */ /* 0x000fca00078ec0ff */
[----:B--2---:R-:W-:-:S05]  /*0080*/  IMAD R0, R3, 0x100, R0 ;  /* 0x0000010003007824 */ /* 0x004fca00078e0200 */
[----:B------:R-:W-:-:S04]  /*0090*/  SHF.R.S32.HI R3, RZ, 0x1f, R0 ;  /* 0x0000001fff037819 */ /* 0x000fc80000011400 */
[----:B------:R-:W-:-:S04]  /*00a0*/  LEA.HI R3, R3, R0, RZ, 0x4 ;  /* 0x0000000003037211 */ /* 0x000fc800078f20ff */
[----:B------:R-:W-:Y:S02]  /*00b0*/  SHF.R.S32.HI R2, RZ, 0x4, R3 ;  /* 0x00000004ff027819 */ /* 0x000fe40000011403 */
[----:B------:R-:W-:-:S03]  /*00c0*/  LOP3.LUT R7, R3, 0xfffffff0, RZ, 0xc0, !PT ;  /* 0xfffffff003077812 */ /* 0x000fc600078ec0ff */
[----:B------:R-:W-:-:S04]  /*00d0*/  IMAD.HI R4, R2, 0x2aaaaaab, RZ ;  /* 0x2aaaaaab02047827 */ /* 0x000fc800078e02ff */
[----:B------:R-:W-:Y:S01]  /*00e0*/  IMAD.IADD R7, R0, 0x1, -R7 ;  /* 0x0000000100077824 */ /* 0x000fe200078e0a07 */
[----:B------:R-:W-:-:S04]  /*00f0*/  SHF.R.U32.HI R5, RZ, 0x1, R4 ;  /* 0x00000001ff057819 */ /* 0x000fc80000011604 */
[----:B------:R-:W-:Y:S01]  /*0100*/  LEA.HI R5, R4, R5, RZ, 0x1 ;  /* 0x0000000504057211 */ /* 0x000fe200078f08ff */
[----:B------:R-:W-:Y:S01]  /*0110*/  IMAD.HI R4, R0, 0x2aaaaaab, RZ ;  /* 0x2aaaaaab00047827 */ /* 0x000fe200078e02ff */
[----:B------:R-:W-:-:S03]  /*0120*/  SHF.R.S32.HI R11, RZ, 0x1f, R7 ;  /* 0x0000001fff0b7819 */ /* 0x000fc60000011407 */
[----:B------:R-:W-:Y:S01]  /*0130*/  IMAD R5, R5, -0xc, R2 ;  /* 0xfffffff405057824 */ /* 0x000fe200078e0202 */
[----:B------:R-:W-:Y:S01]  /*0140*/  SHF.R.U32.HI R9, RZ, 0x1f, R4 ;  /* 0x0000001fff097819 */ /* 0x000fe20000011604 */
[----:B------:R-:W1:Y:S02]  /*0150*/  LDC.64 R2, c[0x0][0x210] ;  /* 0x00008400ff027b82 */ /* 0x000e640000000a00 */
[C---:B------:R-:W-:Y:S01]  /*0160*/  IMAD.SHL.U32 R6, R5.reuse, 0x10, RZ ;  /* 0x0000001005067824 */ /* 0x040fe200078e00ff */
[----:B------:R-:W-:Y:S02]  /*0170*/  LEA.HI.SX32 R9, R4, R9, 0x1b ;  /* 0x0000000904097211 */ /* 0x000fe400078fdaff */
[----:B------:R-:W-:Y:S02]  /*0180*/  ISETP.GE.AND P2, PT, R5, 0x8, PT ;  /* 0x000000080500780c */ /* 0x000fe40003f46270 */
[----:B------:R-:W-:Y:S01]  /*0190*/  IADD3 R10, P0, R7, R6, RZ ;  /* 0x00000006070a7210 */ /* 0x000fe20007f1e0ff */
[----:B------:R-:W-:-:S02]  /*01a0*/  IMAD.SHL.U32 R7, R9, 0x40, RZ ;  /* 0x0000004009077824 */ /* 0x000fc400078e00ff */
[C---:B------:R-:W-:Y:S01]  /*01b0*/  IMAD.SHL.U32 R4, R9.reuse, 0x80, RZ ;  /* 0x0000008009047824 */ /* 0x040fe200078e00ff */
[----:B------:R-:W-:Y:S01]  /*01c0*/  LEA.HI.X.SX32 R6, R6, R11, 0x1, P0 ;  /* 0x0000000b06067211 */ /* 0x000fe200000f0eff */
[----:B------:R-:W-:Y:S01]  /*01d0*/  IMAD R9, R9, -0xc0, R0 ;  /* 0xffffff4009097824 */ /* 0x000fe200078e0200 */
[----:B------:R-:W-:Y:S02]  /*01e0*/  IADD3 R12, P0, R7, R10, RZ ;  /* 0x0000000a070c7210 */ /* 0x000fe40007f1e0ff */
[----:B------:R-:W-:Y:S01]  /*01f0*/  IADD3 R10, P1, R4, R10, RZ ;  /* 0x0000000a040a7210 */ /* 0x000fe20007f3e0ff */
[----:B------:R-:W-:Y:S01]  /*0200*/  IMAD.IADD R11, R9, 0x1, R4 ;  /* 0x00000001090b7824 */ /* 0x000fe200078e0204 */
[-C--:B------:R-:W-:Y:S02]  /*0210*/  LEA.HI.X.SX32 R7, R7, R6.reuse, 0x1, P0 ;  /* 0x0000000607077211 */ /* 0x080fe400000f0eff */
[----:B------:R-:W-:Y:S02]  /*0220*/  ISETP.GE.AND P0, PT, R0, 0x300, PT ;  /* 0x000003000000780c */ /* 0x000fe40003f06270 */
[----:B------:R-:W-:-:S02]  /*0230*/  LEA.HI.X.SX32 R9, R4, R6, 0x1, P1 ;  /* 0x0000000604097211 */ /* 0x000fc400008f0eff */
[C---:B------:R-:W-:Y:S01]  /*0240*/  LEA R6, P3, R12.reuse, UR4, 0x2 ;  /* 0x000000040c067c11 */ /* 0x040fe2000f8610ff */
[----:B-1----:R-:W-:Y:S01]  /*0250*/  IMAD.WIDE R2, R11, 0x4, R2 ;  /* 0x000000040b027825 */ /* 0x002fe200078e0202 */
[----:B------:R-:W-:Y:S02]  /*0260*/  ISETP.GT.AND P1, PT, R5, 0x7, !P0 ;  /* 0x000000070500780c */ /* 0x000fe40004724270 */
[----:B------:R-:W-:Y:S02]  /*0270*/  LEA.HI.X R7, R12, UR5, R7, 0x2, P3 ;  /* 0x000000050c077c11 */ /* 0x000fe400098f1407 */
[----:B------:R-:W-:Y:S02]  /*0280*/  CS2R R12, SRZ ;  /* 0x00000000000c7805 */ /* 0x000fe4000001ff00 */
[----:B------:R-:W-:Y:S01]  /*0290*/  LEA R8, P4, R10, UR6, 0x2 ;  /* 0x000000060a087c11 */ /* 0x000fe2000f8810ff */
[----:B------:R-:W-:Y:S01]  /*02a0*/  ULDC.64 UR4, c[0x0][0x208] ;  /* 0x0000820000047ab9 */ /* 0x000fe20000000a00 */
[----:B------:R-:W-:Y:S01]  /*02b0*/  ISETP.LT.AND P3, PT, R0, 0x300, !P2 ;  /* 0x000003000000780c */ /* 0x000fe20005761270 */
[----:B------:R-:W1:Y:S01]  /*02c0*/  LDC.64 R4, c[0x0][0x220] ;  /* 0x00008800ff047b82 */ /* 0x000e620000000a00 */
[----:B------:R-:W-:-:S02]  /*02d0*/  LEA.HI.X R9, R10, UR7, R9, 0x2, P4 ;  /* 0x000000070a097c11 */ /* 0x000fc4000a0f1409 */
[----:B------:R-:W-:Y:S01]  /*02e0*/  CS2R R10, SRZ ;  /* 0x00000000000a7805 */ /* 0x000fe2000001ff00 */
[----:B------:R-:W2:Y:S04]  /*02f0*/  @P1 LDG.E.64 R12, desc[UR4][R6.64+-0x200] ;  /* 0xfffe0004060c1981 */ /* 0x000ea8000c1e1b00 */
[----:B------:R-:W3:Y:S04]  /*0300*/  @P1 LDG.E.64 R14, desc[UR4][R8.64+-0x200] ;  /* 0xfffe0004080e1981 */ /* 0x000ee8000c1e1b00 */
[----:B------:R-:W4:Y:S01]  /*0310*/  @P3 LDG.E.64 R10, desc[UR4][R2.64] ;  /* 0x00000004020a3981 */ /* 0x000f22000c1e1b00 */
[----:B-1----:R-:W-:Y:S01]  /*0320*/  IMAD.WIDE R4, R0, 0x4, R4 ;  /* 0x0000000400047825 */ /* 0x002fe200078e0204 */
[----:B--2---:R-:W-:-:S02]  /*0330*/  SEL R17, R12, RZ, P1 ;  /* 0x000000ff0c117207 */ /* 0x004fc40000800000 */
[----:B------:R-:W-:Y:S02]  /*0340*/  SEL R12, R13, RZ, P1 ;  /* 0x000000ff0d0c7207 */ /* 0x000fe40000800000 */
[----:B---3--:R-:W-:Y:S02]  /*0350*/  SEL R14, R14, RZ, P1 ;  /* 0x000000ff0e0e7207 */ /* 0x008fe40000800000 */
[----:B------:R-:W-:Y:S02]  /*0360*/  SEL R15, R15, RZ, P1 ;  /* 0x000000ff0f0f7207 */ /* 0x000fe40000800000 */
[----:B----4-:R-:W-:Y:S01]  /*0370*/  SEL R10, R10, RZ, P3 ;  /* 0x000000ff0a0a7207 */ /* 0x010fe20001800000 */
[----:B------:R-:W-:Y:S01]  /*0380*/  @P2 FADD R10, R17, -R14 ;  /* 0x8000000e110a2221 */ /* 0x000fe20000000000 */
[----:B------:R-:W-:Y:S01]  /*0390*/  SEL R11, R11, RZ, P3 ;  /* 0x000000ff0b0b7207 */ /* 0x000fe20001800000 */
[----:B------:R-:W-:Y:S01]  /*03a0*/  @P2 FADD R11, R12, -R15 ;  /* 0x8000000f0c0b2221 */ /* 0x000fe20000000000 */
[----:B------:R-:W-:Y:S06]  /*03b0*/  @P0 EXIT ;  /* 0x000000000000094d */ /* 0x000fec0003800000 */
[----:B------:R-:W-:Y:S01]  /*03c0*/  STG.E.64 desc[UR4][R4.64], R10 ;  /* 0x0000000a04007986 */ /* 0x000fe2000c101b04 */
[----:B------:R-:W-:Y:S05]  /*03d0*/  EXIT ;  /* 0x000000000000794d */ /* 0x000fea0003800000 */
.L_x_0:
[----:B------:R-:W-:-:S00]  /*03e0*/  BRA `(.L_x_0) ;  /* 0xfffffffc00fc7947 */ /* 0x000fc0000383ffff */
[----:B------:R-:W-:-:S00]  /*03f0*/  NOP ;  /* 0x0000000000007918 */ /* 0x000fc00000000000 */
        /* <DEDUP_REMOVED lines=8> */
.L_x_1:


//--------------------- .nv.constant0.triton_poi_fused_cat_0 --------------------------
	.section	.nv.constant0.triton_poi_fused_cat_0,"a",@progbits
	.sectionflags	@""
	.align	4
.nv.constant0.triton_poi_fused_cat_0:
	.zero		556
